//
// Generated by NVIDIA NVVM Compiler
//
// Compiler Build ID: CL-36424714
// Cuda compilation tools, release 13.0, V13.0.88
// Based on NVVM 20.0.0
//

.version 9.0
.target sm_100
.address_size 64

	// .globl	_Z17conditionalKernelPKfPfif

.visible .entry _Z17conditionalKernelPKfPfif(
	.param .u64 .ptr .align 1 _Z17conditionalKernelPKfPfif_param_0,
	.param .u64 .ptr .align 1 _Z17conditionalKernelPKfPfif_param_1,
	.param .u32 _Z17conditionalKernelPKfPfif_param_2,
	.param .f32 _Z17conditionalKernelPKfPfif_param_3
)
{
	.reg .pred 	%p<3>;
	.reg .b32 	%r<7>;
	.reg .b32 	%f<3>;
	.reg .b64 	%rd<11>;

	ld.param.u64 	%rd2, [_Z17conditionalKernelPKfPfif_param_0];
	ld.param.u64 	%rd3, [_Z17conditionalKernelPKfPfif_param_1];
	ld.param.u32 	%r2, [_Z17conditionalKernelPKfPfif_param_2];
	ld.param.f32 	%f2, [_Z17conditionalKernelPKfPfif_param_3];
	cvta.to.global.u64 	%rd1, %rd3;
	mov.u32 	%r3, %ctaid.x;
	mov.u32 	%r4, %ntid.x;
	mov.u32 	%r5, %tid.x;
	mad.lo.s32 	%r1, %r3, %r4, %r5;
	setp.ge.s32 	%p1, %r1, %r2;
	@%p1 bra 	$L__BB0_4;
	cvta.to.global.u64 	%rd4, %rd2;
	mul.wide.s32 	%rd5, %r1, 4;
	add.s64 	%rd6, %rd4, %rd5;
	ld.global.f32 	%f1, [%rd6];
	setp.leu.f32 	%p2, %f1, %f2;
	@%p2 bra 	$L__BB0_3;
	add.s64 	%rd10, %rd1, %rd5;
	st.global.f32 	[%rd10], %f1;
	bra.uni 	$L__BB0_4;
$L__BB0_3:
	add.s64 	%rd8, %rd1, %rd5;
	mov.b32 	%r6, 0;
	st.global.u32 	[%rd8], %r6;
$L__BB0_4:
	ret;

}


// ===== COMPILED SASS (sm_100) =====

	.target	sm_100

	.elftype	@"ET_EXEC"


//--------------------- .note.nv.tkinfo           --------------------------
	.section	.note.nv.tkinfo,"",@"SHT_NOTE"
	.sectionflags	@"SHF_NOTE_NV_TKINFO"
	.tkinfo
        /*0018*/ 	.word	0x00000002
        /*0030*/ 	.string	""
        /*0030*/ 	.string	"ptxas"
        /*0030*/ 	.string	"Cuda compilation tools, release 13.0, V13.0.88"
        /*0030*/ 	.string	"Build cuda_13.0.r13.0/compiler.36424714_0"
        /*0030*/ 	.string	"-arch sm_100 -m 64 "



//--------------------- .note.nv.cuinfo           --------------------------
	.section	.note.nv.cuinfo,"",@"SHT_NOTE"
	.sectionflags	@"SHF_NOTE_NV_CUINFO"
        /*0018*/ 	.short	0x0002
        /*001a*/ 	.short	0x0064
        /*001c*/ 	.short	0x0082
	.zero		2


//--------------------- .nv.info                  --------------------------
	.section	.nv.info,"",@"SHT_CUDA_INFO"
	.align	4


	//----- nvinfo : EIATTR_REGCOUNT
	.align		4
        /*0000*/ 	.byte	0x04, 0x2f
        /*0002*/ 	.short	(.L_1 - .L_0)
	.align		4
.L_0:
        /*0004*/ 	.word	index@(_Z17conditionalKernelPKfPfif)
        /*0008*/ 	.word	0x0000000a


	//----- nvinfo : EIATTR_FRAME_SIZE
	.align		4
.L_1:
        /*000c*/ 	.byte	0x04, 0x11
        /*000e*/ 	.short	(.L_3 - .L_2)
	.align		4
.L_2:
        /*0010*/ 	.word	index@(_Z17conditionalKernelPKfPfif)
        /*0014*/ 	.word	0x00000000


	//----- nvinfo : EIATTR_MIN_STACK_SIZE
	.align		4
.L_3:
        /*0018*/ 	.byte	0x04, 0x12
        /*001a*/ 	.short	(.L_5 - .L_4)
	.align		4
.L_4:
        /*001c*/ 	.word	index@(_Z17conditionalKernelPKfPfif)
        /*0020*/ 	.word	0x00000000
.L_5:


//--------------------- .nv.compat                --------------------------
	.section	.nv.compat,"",@"SHT_CUDA_COMPAT_INFO"
	.align	4
        /*0000*/ 	.byte	0x02, 0x09, 0x00, 0x00, 0x02, 0x02, 0x01, 0x00, 0x02, 0x05, 0x05, 0x00, 0x03, 0x07, 0x01, 0x01
        /*0010*/ 	.byte	0x02, 0x03, 0x00, 0x00, 0x02, 0x06, 0x01, 0x00, 0x04, 0x0b, 0x08, 0x00, 0x09, 0x00, 0x00, 0x00
        /*0020*/ 	.byte	0x00, 0x00, 0x00, 0x00


//--------------------- .nv.info._Z17conditionalKernelPKfPfif --------------------------
	.section	.nv.info._Z17conditionalKernelPKfPfif,"",@"SHT_CUDA_INFO"
	.sectionflags	@""
	.align	4


	//----- nvinfo : EIATTR_CUDA_API_VERSION
	.align		4
        /*0000*/ 	.byte	0x04, 0x37
        /*0002*/ 	.short	(.L_7 - .L_6)
.L_6:
        /*0004*/ 	.word	0x00000082


	//----- nvinfo : EIATTR_KPARAM_INFO
	.align		4
.L_7:
        /*0008*/ 	.byte	0x04, 0x17
        /*000a*/ 	.short	(.L_9 - .L_8)
.L_8:
        /*000c*/ 	.word	0x00000000
        /*0010*/ 	.short	0x0003
        /*0012*/ 	.short	0x0014
        /*0014*/ 	.byte	0x00, 0xf0, 0x11, 0x00


	//----- nvinfo : EIATTR_KPARAM_INFO
	.align		4
.L_9:
        /*0018*/ 	.byte	0x04, 0x17
        /*001a*/ 	.short	(.L_11 - .L_10)
.L_10:
        /*001c*/ 	.word	0x00000000
        /*0020*/ 	.short	0x0002
        /*0022*/ 	.short	0x0010
        /*0024*/ 	.byte	0x00, 0xf0, 0x11, 0x00


	//----- nvinfo : EIATTR_KPARAM_INFO
	.align		4
.L_11:
        /*0028*/ 	.byte	0x04, 0x17
        /*002a*/ 	.short	(.L_13 - .L_12)
.L_12:
        /*002c*/ 	.word	0x00000000
        /*0030*/ 	.short	0x0001
        /*0032*/ 	.short	0x0008
        /*0034*/ 	.byte	0x00, 0xf5, 0x21, 0x00


	//----- nvinfo : EIATTR_KPARAM_INFO
	.align		4
.L_13:
        /*0038*/ 	.byte	0x04, 0x17
        /*003a*/ 	.short	(.L_15 - .L_14)
.L_14:
        /*003c*/ 	.word	0x00000000
        /*0040*/ 	.short	0x0000
        /*0042*/ 	.short	0x0000
        /*0044*/ 	.byte	0x00, 0xf5, 0x21, 0x00


	//----- nvinfo : EIATTR_SPARSE_MMA_MASK
	.align		4
.L_15:
        /*0048*/ 	.byte	0x03, 0x50
        /*004a*/ 	.short	0x0000


	//----- nvinfo : EIATTR_MAXREG_COUNT
	.align		4
        /*004c*/ 	.byte	0x03, 0x1b
        /*004e*/ 	.short	0x00ff


	//----- nvinfo : EIATTR_MERCURY_ISA_VERSION
	.align		4
        /*0050*/ 	.byte	0x03, 0x5f
        /*0052*/ 	.short	0x0101


	//----- nvinfo : EIATTR_VRC_CTA_INIT_COUNT
	.align		4
        /*0054*/ 	.byte	0x02, 0x4a
	.zero		1
	.zero		1


	//----- nvinfo : EIATTR_EXIT_INSTR_OFFSETS
	.align		4
        /*0058*/ 	.byte	0x04, 0x1c
        /*005a*/ 	.short	(.L_17 - .L_16)


	//   ....[0]....
.L_16:
        /*005c*/ 	.word	0x00000070


	//   ....[1]....
        /*0060*/ 	.word	0x00000110


	//   ....[2]....
        /*0064*/ 	.word	0x00000150


	//----- nvinfo : EIATTR_CBANK_PARAM_SIZE
	.align		4
.L_17:
        /*0068*/ 	.byte	0x03, 0x19
        /*006a*/ 	.short	0x0018


	//----- nvinfo : EIATTR_PARAM_CBANK
	.align		4
        /*006c*/ 	.byte	0x04, 0x0a
        /*006e*/ 	.short	(.L_19 - .L_18)
	.align		4
.L_18:
        /*0070*/ 	.word	index@(.nv.constant0._Z17conditionalKernelPKfPfif)
        /*0074*/ 	.short	0x0380
        /*0076*/ 	.short	0x0018


	//----- nvinfo : EIATTR_SW_WAR
	.align		4
.L_19:
        /*0078*/ 	.byte	0x04, 0x36
        /*007a*/ 	.short	(.L_21 - .L_20)
.L_20:
        /*007c*/ 	.word	0x00000008
.L_21:


//--------------------- .nv.callgraph             --------------------------
	.section	.nv.callgraph,"",@"SHT_CUDA_CALLGRAPH"
	.align	4
	.sectionentsize	8
	.align		4
        /*0000*/ 	.word	0x00000000
	.align		4
        /*0004*/ 	.word	0xffffffff
	.align		4
        /*0008*/ 	.word	0x00000000
	.align		4
        /*000c*/ 	.word	0xfffffffe
	.align		4
        /*0010*/ 	.word	0x00000000
	.align		4
        /*0014*/ 	.word	0xfffffffd
	.align		4
        /*0018*/ 	.word	0x00000000
	.align		4
        /*001c*/ 	.word	0xfffffffc


//--------------------- .text._Z17conditionalKernelPKfPfif --------------------------
	.section	.text._Z17conditionalKernelPKfPfif,"ax",@progbits
	.align	128
        .global         _Z17conditionalKernelPKfPfif
        .type           _Z17conditionalKernelPKfPfif,@function
        .size           _Z17conditionalKernelPKfPfif,(.L_x_1 - _Z17conditionalKernelPKfPfif)
        .other          _Z17conditionalKernelPKfPfif,@"STO_CUDA_ENTRY STV_DEFAULT"
_Z17conditionalKernelPKfPfif:
.text._Z17conditionalKernelPKfPfif:
[----:B------:R-:W-:Y:S01]  /*0000*/  LDC R1, c[0x0][0x37c] ;  /* 0x0000df00ff017b82 */ /* 0x000fe20000000800 */
[----:B------:R-:W0:Y:S07]  /*0010*/  S2R R0, SR_TID.X ;  /* 0x0000000000007919 */ /* 0x000e2e0000002100 */
[----:B------:R-:W0:Y:S01]  /*0020*/  S2UR UR4, SR_CTAID.X ;  /* 0x00000000000479c3 */ /* 0x000e220000002500 */
[----:B------:R-:W1:Y:S07]  /*0030*/  LDCU UR5, c[0x0][0x390] ;  /* 0x00007200ff0577ac */ /* 0x000e6e0008000800 */
[----:B------:R-:W0:Y:S02]  /*0040*/  LDC R7, c[0x0][0x360] ;  /* 0x0000d800ff077b82 */ /* 0x000e240000000800 */
[----:B0-----:R-:W-:-:S05]  /*0050*/  IMAD R7, R7, UR4, R0 ;  /* 0x0000000407077c24 */ /* 0x001fca000f8e0200 */
[----:B-1----:R-:W-:-:S13]  /*0060*/  ISETP.GE.AND P0, PT, R7, UR5, PT ;  /* 0x0000000507007c0c */ /* 0x002fda000bf06270 */
[----:B------:R-:W-:Y:S05]  /*0070*/  @P0 EXIT ;  /* 0x000000000000094d */ /* 0x000fea0003800000 */
[----:B------:R-:W0:Y:S01]  /*0080*/  LDC.64 R2, c[0x0][0x380] ;  /* 0x0000e000ff027b82 */ /* 0x000e220000000a00 */
[----:B------:R-:W1:Y:S01]  /*0090*/  LDCU.64 UR4, c[0x0][0x358] ;  /* 0x00006b00ff0477ac */ /* 0x000e620008000a00 */
[----:B------:R-:W2:Y:S01]  /*00a0*/  LDCU UR6, c[0x0][0x394] ;  /* 0x00007280ff0677ac */ /* 0x000ea20008000800 */
[----:B0-----:R-:W-:-:S06]  /*00b0*/  IMAD.WIDE R2, R7, 0x4, R2 ;  /* 0x0000000407027825 */ /* 0x001fcc00078e0202 */
[----:B-1----:R-:W2:Y:S02]  /*00c0*/  LDG.E R3, desc[UR4][R2.64] ;  /* 0x0000000402037981 */ /* 0x002ea4000c1e1900 */
[----:B--2---:R-:W-:-:S13]  /*00d0*/  FSETP.GT.AND P0, PT, R3, UR6, PT ;  /* 0x0000000603007c0b */ /* 0x004fda000bf04000 */
[----:B------:R-:W0:Y:S02]  /*00e0*/  @P0 LDC.64 R4, c[0x0][0x388] ;  /* 0x0000e200ff040b82 */ /* 0x000e240000000a00 */
[----:B0-----:R-:W-:-:S05]  /*00f0*/  @P0 IMAD.WIDE R4, R7, 0x4, R4 ;  /* 0x0000000407040825 */ /* 0x001fca00078e0204 */
[----:B------:R0:W-:Y:S01]  /*0100*/  @P0 STG.E desc[UR4][R4.64], R3 ;  /* 0x0000000304000986 */ /* 0x0001e2000c101904 */
[----:B------:R-:W-:Y:S05]  /*0110*/  @P0 EXIT ;  /* 0x000000000000094d */ /* 0x000fea0003800000 */
[----:B0-----:R-:W0:Y:S02]  /*0120*/  LDC.64 R2, c[0x0][0x388] ;  /* 0x0000e200ff027b82 */ /* 0x001e240000000a00 */
[----:B0-----:R-:W-:-:S05]  /*0130*/  IMAD.WIDE R2, R7, 0x4, R2 ;  /* 0x0000000407027825 */ /* 0x001fca00078e0202 */
[----:B------:R-:W-:Y:S01]  /*0140*/  STG.E desc[UR4][R2.64], RZ ;  /* 0x000000ff02007986 */ /* 0x000fe2000c101904 */
[----:B------:R-:W-:Y:S05]  /*0150*/  EXIT ;  /* 0x000000000000794d */ /* 0x000fea0003800000 */
.L_x_0:
[----:B------:R-:W-:-:S00]  /*0160*/  BRA `(.L_x_0) ;  /* 0xfffffffc00fc7947 */ /* 0x000fc0000383ffff */
[----:B------:R-:W-:-:S00]  /*0170*/  NOP ;  /* 0x0000000000007918 */ /* 0x000fc00000000000 */
        /* <DEDUP_REMOVED lines=8> */
.L_x_1:


//--------------------- .nv.shared.reserved.0     --------------------------
	.section	.nv.shared.reserved.0,"aw",@nobits
	.weak		__nv_reservedSMEM_offset_0_alias
	.size		__nv_reservedSMEM_offset_0_alias, 0, 64
	.other		__nv_reservedSMEM_offset_0_alias,@"STO_CUDA_RESERVED_SHARED STV_DEFAULT"
__nv_reservedSMEM_offset_0_alias:
	.zero		0
	.zero		64


//--------------------- .nv.constant0._Z17conditionalKernelPKfPfif --------------------------
	.section	.nv.constant0._Z17conditionalKernelPKfPfif,"a",@progbits
	.sectionflags	@""
	.align	4
.nv.constant0._Z17conditionalKernelPKfPfif:
	.zero		920


//--------------------- SYMBOLS --------------------------

	.type		.nv.reservedSmem.offset0,@object
	.size		.nv.reservedSmem.offset0,0x4
